	.headerflags	@"EF_CUDA_TEXMODE_UNIFIED EF_CUDA_64BIT_ADDRESS EF_CUDA_ACCELERATORS EF_CUDA_SM90 EF_CUDA_VIRTUAL_SM(EF_CUDA_SM90)"
	.elftype	@"ET_EXEC"


//--------------------- .nv.info                  --------------------------
	.section	.nv.info,"",@"SHT_CUDA_INFO"
	.align	4


	//----- nvinfo : EIATTR_REGCOUNT
	.align		4
        /*0000*/ 	.byte	0x04, 0x2f
        /*0002*/ 	.short	(.L_1 - .L_0)
	.align		4
.L_0:
        /*0004*/ 	.word	index@(triton_mm)
        /*0008*/ 	.word	0x00000030


	//----- nvinfo : EIATTR_MIN_STACK_SIZE
	.align		4
.L_1:
        /*000c*/ 	.byte	0x04, 0x12
        /*000e*/ 	.short	(.L_3 - .L_2)
	.align		4
.L_2:
        /*0010*/ 	.word	index@(triton_mm)
        /*0014*/ 	.word	0x00000000


	//----- nvinfo : EIATTR_FRAME_SIZE
	.align		4
.L_3:
        /*0018*/ 	.byte	0x04, 0x11
        /*001a*/ 	.short	(.L_5 - .L_4)
	.align		4
.L_4:
        /*001c*/ 	.word	index@(triton_mm)
        /*0020*/ 	.word	0x00000000


	//----- nvinfo : EIATTR_MIN_STACK_SIZE
	.align		4
.L_5:
        /*0024*/ 	.byte	0x04, 0x12
        /*0026*/ 	.short	(.L_7 - .L_6)
	.align		4
.L_6:
        /*0028*/ 	.word	index@(triton_mm)
        /*002c*/ 	.word	0x00000000
.L_7:


//--------------------- .nv.info.triton_mm        --------------------------
	.section	.nv.info.triton_mm,"",@"SHT_CUDA_INFO"
	.sectionflags	@""
	.align	4


	//----- nvinfo : EIATTR_CUDA_API_VERSION
	.align		4
        /*0000*/ 	.byte	0x04, 0x37
        /*0002*/ 	.short	(.L_9 - .L_8)
.L_8:
        /*0004*/ 	.word	0x0000007c


	//----- nvinfo : EIATTR_KPARAM_INFO
	.align		4
.L_9:
        /*0008*/ 	.byte	0x04, 0x17
        /*000a*/ 	.short	(.L_11 - .L_10)
.L_10:
        /*000c*/ 	.word	0x00000000
        /*0010*/ 	.short	0x0004
        /*0012*/ 	.short	0x0020
        /*0014*/ 	.byte	0x00, 0xf0, 0x11, 0x00


	//----- nvinfo : EIATTR_KPARAM_INFO
	.align		4
.L_11:
        /*0018*/ 	.byte	0x04, 0x17
        /*001a*/ 	.short	(.L_13 - .L_12)
.L_12:
        /*001c*/ 	.word	0x00000000
        /*0020*/ 	.short	0x0003
        /*0022*/ 	.short	0x0018
        /*0024*/ 	.byte	0x00, 0xf0, 0x21, 0x00


	//----- nvinfo : EIATTR_KPARAM_INFO
	.align		4
.L_13:
        /*0028*/ 	.byte	0x04, 0x17
        /*002a*/ 	.short	(.L_15 - .L_14)
.L_14:
        /*002c*/ 	.word	0x00000000
        /*0030*/ 	.short	0x0002
        /*0032*/ 	.short	0x0010
        /*0034*/ 	.byte	0x00, 0xf0, 0x21, 0x00


	//----- nvinfo : EIATTR_KPARAM_INFO
	.align		4
.L_15:
        /*0038*/ 	.byte	0x04, 0x17
        /*003a*/ 	.short	(.L_17 - .L_16)
.L_16:
        /*003c*/ 	.word	0x00000000
        /*0040*/ 	.short	0x0001
        /*0042*/ 	.short	0x0008
        /*0044*/ 	.byte	0x00, 0xf0, 0x21, 0x00


	//----- nvinfo : EIATTR_KPARAM_INFO
	.align		4
.L_17:
        /*0048*/ 	.byte	0x04, 0x17
        /*004a*/ 	.short	(.L_19 - .L_18)
.L_18:
        /*004c*/ 	.word	0x00000000
        /*0050*/ 	.short	0x0000
        /*0052*/ 	.short	0x0000
        /*0054*/ 	.byte	0x00, 0xf0, 0x21, 0x00


	//----- nvinfo : EIATTR_SPARSE_MMA_MASK
	.align		4
.L_19:
        /*0058*/ 	.byte	0x03, 0x50
        /*005a*/ 	.short	0x0000


	//----- nvinfo : EIATTR_MAXREG_COUNT
	.align		4
        /*005c*/ 	.byte	0x03, 0x1b
        /*005e*/ 	.short	0x00ff


	//----- nvinfo : EIATTR_EXIT_INSTR_OFFSETS
	.align		4
        /*0060*/ 	.byte	0x04, 0x1c
        /*0062*/ 	.short	(.L_21 - .L_20)


	//   ....[0]....
.L_20:
        /*0064*/ 	.word	0x00000030


	//   ....[1]....
        /*0068*/ 	.word	0x00007d50


	//   ....[2]....
        /*006c*/ 	.word	0x00007d70


	//----- nvinfo : EIATTR_MAX_THREADS
	.align		4
.L_21:
        /*0070*/ 	.byte	0x04, 0x05
        /*0072*/ 	.short	(.L_23 - .L_22)
.L_22:
        /*0074*/ 	.word	0x00000100
        /*0078*/ 	.word	0x00000001
        /*007c*/ 	.word	0x00000001


	//----- nvinfo : EIATTR_CBANK_PARAM_SIZE
	.align		4
.L_23:
        /*0080*/ 	.byte	0x03, 0x19
        /*0082*/ 	.short	0x0024


	//----- nvinfo : EIATTR_PARAM_CBANK
	.align		4
        /*0084*/ 	.byte	0x04, 0x0a
        /*0086*/ 	.short	(.L_25 - .L_24)
	.align		4
.L_24:
        /*0088*/ 	.word	index@(.nv.constant0.triton_mm)
        /*008c*/ 	.short	0x0210
        /*008e*/ 	.short	0x0024


	//----- nvinfo : EIATTR_SW_WAR
	.align		4
.L_25:
        /*0090*/ 	.byte	0x04, 0x36
        /*0092*/ 	.short	(.L_27 - .L_26)
.L_26:
        /*0094*/ 	.word	0x00000008
.L_27:


//--------------------- .nv.callgraph             --------------------------
	.section	.nv.callgraph,"",@"SHT_CUDA_CALLGRAPH"
	.align	4
	.sectionentsize	8
	.align		4
        /*0000*/ 	.word	0x00000000
	.align		4
        /*0004*/ 	.word	0xffffffff
	.align		4
        /*0008*/ 	.word	0x00000000
	.align		4
        /*000c*/ 	.word	0xfffffffe
	.align		4
        /*0010*/ 	.word	0x00000000
	.align		4
        /*0014*/ 	.word	0xfffffffd
	.align		4
        /*0018*/ 	.word	0x00000000
	.align		4
        /*001c*/ 	.word	0xfffffffc


//--------------------- .text.triton_mm           --------------------------
	.section	.text.triton_mm,"ax",@progbits
	.sectionflags	@"SHF_BARRIERS=1"
	.align	128
        .global         triton_mm
        .type           triton_mm,@function
        .size           triton_mm,(.L_x_1 - triton_mm)
        .other          triton_mm,@"STO_CUDA_ENTRY STV_DEFAULT"
triton_mm:
.text.triton_mm:
[----:B------:R-:W1:Y:S02]  /*0000*/  LDC R1, c[0x0][0x28] ;  /* 0x00000a00ff017b82 */ /* 0x000e640000000800 */
[----:B------:R-:W2:Y:S02]  /*0010*/  LDC R8, c[0x0][0x230] ;  /* 0x00008c00ff087b82 */ /* 0x000ea40000000800 */
[----:B--2---:R-:W-:-:S13]  /*0020*/  LOP3.LUT P0, RZ, R8, 0x3ffffff, RZ, 0xc0, !PT ;  /* 0x03ffffff08ff7812 */ /* 0x004fda000780c0ff */
[----:B------:R-:W-:Y:S05]  /*0030*/  @!P0 EXIT ;  /* 0x000000000000894d */ /* 0x000fea0003800000 */
[----:B------:R-:W2:Y:S01]  /*0040*/  S2R R13, SR_CTAID.X ;  /* 0x00000000000d7919 */ /* 0x000ea20000002500 */
[----:B------:R-:W-:Y:S01]  /*0050*/  VIADD R0, R8, 0x1f ;  /* 0x0000001f08007836 */ /* 0x000fe20000000000 */
[----:B------:R-:W-:Y:S01]  /*0060*/  IABS R12, R8 ;  /* 0x00000008000c7213 */ /* 0x000fe20000000000 */
[----:B------:R-:W3:Y:S01]  /*0070*/  S2UR UR5, SR_CgaCtaId ;  /* 0x00000000000579c3 */ /* 0x000ee20000008800 */
[----:B------:R-:W4:Y:S01]  /*0080*/  S2R R42, SR_TID.X ;  /* 0x00000000002a7919 */ /* 0x000f220000002100 */
[----:B------:R-:W-:Y:S01]  /*0090*/  UMOV UR4, 0x400 ;  /* 0x0000040000047882 */ /* 0x000fe20000000000 */
[----:B------:R-:W-:Y:S01]  /*00a0*/  SHF.R.S32.HI R3, RZ, 0x1f, R0 ;  /* 0x0000001fff037819 */ /* 0x000fe20000011400 */
[----:B------:R-:W-:-:S03]  /*00b0*/  ULDC.64 UR6, c[0x0][0x208] ;  /* 0x0000820000067ab9 */ /* 0x000fc60000000a00 */
[----:B------:R-:W-:Y:S01]  /*00c0*/  LEA.HI R3, R3, R0, RZ, 0x5 ;  /* 0x0000000003037211 */ /* 0x000fe200078f28ff */
[----:B------:R-:W5:Y:S08]  /*00d0*/  LDC.64 R32, c[0x0][0x218] ;  /* 0x00008600ff207b82 */ /* 0x000f700000000a00 */
[----:B------:R-:W5:Y:S01]  /*00e0*/  LDC.64 R38, c[0x0][0x220] ;  /* 0x00008800ff267b82 */ /* 0x000f620000000a00 */
[----:B---3--:R-:W-:-:S03]  /*00f0*/  UPRMT UR4, UR5, 0x654, UR4 ;  /* 0x0000065405047896 */ /* 0x008fc60008000004 */
[----:B------:R-:W-:Y:S01]  /*0100*/  ULDC UR5, c[0x0][0x230] ;  /* 0x00008c0000057ab9 */ /* 0x000fe20000000800 */
[----:B--2---:R-:W-:Y:S02]  /*0110*/  SHF.R.S32.HI R2, RZ, 0x1f, R13 ;  /* 0x0000001fff027819 */ /* 0x004fe4000001140d */
[-C--:B------:R-:W-:Y:S02]  /*0120*/  IABS R9, R13.reuse ;  /* 0x0000000d00097213 */ /* 0x080fe40000000000 */
[----:B------:R-:W-:Y:S01]  /*0130*/  LEA.HI R2, R2, R13, RZ, 0x3 ;  /* 0x0000000d02027211 */ /* 0x000fe200078f18ff */
[----:B----4-:R-:W-:Y:S01]  /*0140*/  IMAD.SHL.U32 R43, R42, 0x8, RZ ;  /* 0x000000082a2b7824 */ /* 0x010fe200078e00ff */
[----:B------:R-:W-:Y:S02]  /*0150*/  ISETP.GE.AND P1, PT, R13, RZ, PT ;  /* 0x000000ff0d00720c */ /* 0x000fe40003f26270 */
[----:B------:R-:W-:Y:S02]  /*0160*/  LOP3.LUT R0, R2, 0xfffffff8, RZ, 0xc0, !PT ;  /* 0xfffffff802007812 */ /* 0x000fe400078ec0ff */
[----:B------:R-:W-:-:S02]  /*0170*/  SHF.R.U32.HI R44, RZ, 0x2, R42 ;  /* 0x00000002ff2c7819 */ /* 0x000fc4000001162a */
[----:B------:R-:W-:Y:S01]  /*0180*/  LEA.HI.SX32 R3, R3, -R0, 0x1b ;  /* 0x8000000003037211 */ /* 0x000fe200078fdaff */
[----:B------:R-:W-:Y:S01]  /*0190*/  IMAD.IADD R13, R13, 0x1, -R0 ;  /* 0x000000010d0d7824 */ /* 0x000fe200078e0a00 */
[----:B------:R-:W-:Y:S02]  /*01a0*/  LOP3.LUT R16, R42, 0x1f, RZ, 0xc0, !PT ;  /* 0x0000001f2a107812 */ /* 0x000fe400078ec0ff */
[----:B------:R-:W-:Y:S02]  /*01b0*/  VIMNMX R4, R3, 0x8, PT ;  /* 0x0000000803047848 */ /* 0x000fe40003fe0100 */
[----:B------:R-:W-:Y:S02]  /*01c0*/  SHF.R.U32.HI R45, RZ, 0x3, R42 ;  /* 0x00000003ff2d7819 */ /* 0x000fe4000001162a */
[----:B------:R-:W-:Y:S02]  /*01d0*/  IABS R5, R4 ;  /* 0x0000000400057213 */ /* 0x000fe40000000000 */
[----:B------:R-:W-:-:S02]  /*01e0*/  LOP3.LUT R45, R45, 0x10, RZ, 0xc0, !PT ;  /* 0x000000102d2d7812 */ /* 0x000fc400078ec0ff */
[----:B------:R-:W2:Y:S08]  /*01f0*/  I2F.RP R6, R5 ;  /* 0x0000000500067306 */ /* 0x000eb00000209400 */
[----:B--2---:R-:W2:Y:S02]  /*0200*/  MUFU.RCP R6, R6 ;  /* 0x0000000600067308 */ /* 0x004ea40000001000 */
[----:B--2---:R-:W-:-:S06]  /*0210*/  VIADD R2, R6, 0xffffffe ;  /* 0x0ffffffe06027836 */ /* 0x004fcc0000000000 */
[----:B------:R-:W2:Y:S08]  /*0220*/  I2F.RP R6, R12 ;  /* 0x0000000c00067306 */ /* 0x000eb00000209400 */
[----:B------:R3:W4:Y:S08]  /*0230*/  F2I.FTZ.U32.TRUNC.NTZ R3, R2 ;  /* 0x0000000200037305 */ /* 0x000730000021f000 */
[----:B--2---:R-:W2:Y:S01]  /*0240*/  MUFU.RCP R6, R6 ;  /* 0x0000000600067308 */ /* 0x004ea20000001000 */
[----:B---3--:R-:W-:-:S02]  /*0250*/  IMAD.MOV.U32 R2, RZ, RZ, RZ ;  /* 0x000000ffff027224 */ /* 0x008fc400078e00ff */
[----:B----4-:R-:W-:-:S04]  /*0260*/  IMAD.MOV R10, RZ, RZ, -R3 ;  /* 0x000000ffff0a7224 */ /* 0x010fc800078e0a03 */
[----:B------:R-:W-:Y:S01]  /*0270*/  IMAD R7, R10, R5, RZ ;  /* 0x000000050a077224 */ /* 0x000fe200078e02ff */
[----:B------:R-:W-:-:S03]  /*0280*/  IABS R10, R4 ;  /* 0x00000004000a7213 */ /* 0x000fc60000000000 */
[----:B------:R-:W-:-:S04]  /*0290*/  IMAD.HI.U32 R7, R3, R7, R2 ;  /* 0x0000000703077227 */ /* 0x000fc800078e0002 */
[----:B------:R-:W-:Y:S02]  /*02a0*/  IMAD.MOV R10, RZ, RZ, -R10 ;  /* 0x000000ffff0a7224 */ /* 0x000fe400078e0a0a */
[----:B------:R-:W-:-:S04]  /*02b0*/  IMAD.HI.U32 R2, R7, R9, RZ ;  /* 0x0000000907027227 */ /* 0x000fc800078e00ff */
[----:B------:R-:W-:Y:S01]  /*02c0*/  IMAD R2, R2, R10, R9 ;  /* 0x0000000a02027224 */ /* 0x000fe200078e0209 */
[----:B------:R-:W-:Y:S01]  /*02d0*/  LOP3.LUT R9, RZ, R4, RZ, 0x33, !PT ;  /* 0x00000004ff097212 */ /* 0x000fe200078e33ff */
[----:B--2---:R-:W-:Y:S01]  /*02e0*/  VIADD R3, R6, 0xffffffe ;  /* 0x0ffffffe06037836 */ /* 0x004fe20000000000 */
[----:B------:R-:W-:Y:S02]  /*02f0*/  IABS R6, R13 ;  /* 0x0000000d00067213 */ /* 0x000fe40000000000 */
[----:B------:R-:W-:-:S03]  /*0300*/  ISETP.GT.U32.AND P0, PT, R5, R2, PT ;  /* 0x000000020500720c */ /* 0x000fc60003f04070 */
[----:B------:R-:W2:Y:S01]  /*0310*/  F2I.FTZ.U32.TRUNC.NTZ R3, R3 ;  /* 0x0000000300037305 */ /* 0x000ea2000021f000 */
[----:B------:R-:W-:-:S09]  /*0320*/  IMAD.HI.U32 R7, R7, R6, RZ ;  /* 0x0000000607077227 */ /* 0x000fd200078e00ff */
[----:B------:R-:W-:-:S05]  /*0330*/  @!P0 IMAD.IADD R2, R2, 0x1, -R5 ;  /* 0x0000000102028824 */ /* 0x000fca00078e0a05 */
[----:B------:R-:W-:Y:S01]  /*0340*/  ISETP.GT.U32.AND P0, PT, R5, R2, PT ;  /* 0x000000020500720c */ /* 0x000fe20003f04070 */
[----:B--2---:R-:W-:-:S12]  /*0350*/  IMAD.MOV R15, RZ, RZ, -R3 ;  /* 0x000000ffff0f7224 */ /* 0x004fd800078e0a03 */
[----:B------:R-:W-:Y:S01]  /*0360*/  @!P0 IMAD.IADD R2, R2, 0x1, -R5 ;  /* 0x0000000102028824 */ /* 0x000fe200078e0a05 */
[----:B------:R-:W-:Y:S02]  /*0370*/  ISETP.NE.AND P0, PT, R4, RZ, PT ;  /* 0x000000ff0400720c */ /* 0x000fe40003f05270 */
[----:B------:R-:W-:Y:S01]  /*0380*/  LOP3.LUT R4, R13, R4, RZ, 0x3c, !PT ;  /* 0x000000040d047212 */ /* 0x000fe200078e3cff */
[----:B------:R-:W-:-:S03]  /*0390*/  @!P1 IMAD.MOV R2, RZ, RZ, -R2 ;  /* 0x000000ffff029224 */ /* 0x000fc600078e0a02 */
[----:B------:R-:W-:Y:S01]  /*03a0*/  ISETP.GE.AND P1, PT, R4, RZ, PT ;  /* 0x000000ff0400720c */ /* 0x000fe20003f26270 */
[----:B------:R-:W-:Y:S01]  /*03b0*/  IMAD.SHL.U32 R4, R42, 0x4, RZ ;  /* 0x000000042a047824 */ /* 0x000fe200078e00ff */
[----:B------:R-:W-:Y:S02]  /*03c0*/  SEL R11, R9, R2, !P0 ;  /* 0x00000002090b7207 */ /* 0x000fe40004000000 */
[----:B------:R-:W-:-:S03]  /*03d0*/  SHF.R.U32.HI R2, RZ, 0x3, R42 ;  /* 0x00000003ff027819 */ /* 0x000fc6000001162a */
[----:B------:R-:W-:Y:S01]  /*03e0*/  IMAD.IADD R11, R0, 0x1, R11 ;  /* 0x00000001000b7824 */ /* 0x000fe200078e020b */
[----:B------:R-:W-:Y:S01]  /*03f0*/  SGXT.U32 R0, R2, 0x5 ;  /* 0x000000050200781a */ /* 0x000fe20000000000 */
[----:B------:R-:W-:Y:S02]  /*0400*/  IMAD.MOV.U32 R2, RZ, RZ, RZ ;  /* 0x000000ffff027224 */ /* 0x000fe400078e00ff */
[----:B------:R-:W-:-:S05]  /*0410*/  IMAD.SHL.U32 R11, R11, 0x20, RZ ;  /* 0x000000200b0b7824 */ /* 0x000fca00078e00ff */
[----:B------:R-:W-:Y:S01]  /*0420*/  LOP3.LUT R40, R11, R0, RZ, 0xfc, !PT ;  /* 0x000000000b287212 */ /* 0x000fe200078efcff */
[----:B------:R-:W-:-:S03]  /*0430*/  IMAD R11, R15, R12, RZ ;  /* 0x0000000c0f0b7224 */ /* 0x000fc600078e02ff */
[----:B------:R-:W-:Y:S01]  /*0440*/  IABS R14, R40 ;  /* 0x00000028000e7213 */ /* 0x000fe20000000000 */
[----:B------:R-:W-:-:S04]  /*0450*/  IMAD.HI.U32 R3, R3, R11, R2 ;  /* 0x0000000b03037227 */ /* 0x000fc800078e0002 */
[----:B------:R-:W-:Y:S01]  /*0460*/  IMAD R2, R7, R10, R6 ;  /* 0x0000000a07027224 */ /* 0x000fe200078e0206 */
[----:B------:R-:W-:Y:S01]  /*0470*/  LOP3.LUT R6, R4, 0x1c, RZ, 0xc0, !PT ;  /* 0x0000001c04067812 */ /* 0x000fe200078ec0ff */
[----:B------:R-:W-:Y:S01]  /*0480*/  IMAD.MOV.U32 R11, RZ, RZ, R14 ;  /* 0x000000ffff0b7224 */ /* 0x000fe200078e000e */
[----:B------:R-:W-:Y:S02]  /*0490*/  SHF.R.U32.HI R10, RZ, 0x3, R42 ;  /* 0x00000003ff0a7819 */ /* 0x000fe4000001162a */
[----:B------:R-:W-:Y:S01]  /*04a0*/  ISETP.GT.U32.AND P3, PT, R5, R2, PT ;  /* 0x000000020500720c */ /* 0x000fe20003f64070 */
[----:B------:R-:W-:-:S04]  /*04b0*/  IMAD.HI.U32 R3, R3, R11, RZ ;  /* 0x0000000b03037227 */ /* 0x000fc800078e00ff */
[----:B------:R-:W-:-:S04]  /*04c0*/  IMAD.MOV R3, RZ, RZ, -R3 ;  /* 0x000000ffff037224 */ /* 0x000fc800078e0a03 */
[----:B------:R-:W-:Y:S01]  /*04d0*/  IMAD R3, R12, R3, R11 ;  /* 0x000000030c037224 */ /* 0x000fe200078e020b */
[----:B------:R-:W-:-:S03]  /*04e0*/  SGXT.U32 R11, R10, 0x2 ;  /* 0x000000020a0b781a */ /* 0x000fc60000000000 */
[----:B------:R-:W-:Y:S01]  /*04f0*/  @!P3 IMAD.IADD R2, R2, 0x1, -R5 ;  /* 0x000000010202b824 */ /* 0x000fe200078e0a05 */
[----:B------:R-:W-:Y:S01]  /*0500*/  ISETP.GT.U32.AND P4, PT, R12, R3, PT ;  /* 0x000000030c00720c */ /* 0x000fe20003f84070 */
[----:B------:R-:W-:-:S03]  /*0510*/  @!P3 VIADD R7, R7, 0x1 ;  /* 0x000000010707b836 */ /* 0x000fc60000000000 */
[----:B------:R-:W-:Y:S02]  /*0520*/  ISETP.GE.U32.AND P2, PT, R2, R5, PT ;  /* 0x000000050200720c */ /* 0x000fe40003f46070 */
[----:B------:R-:W-:-:S04]  /*0530*/  SHF.R.U32.HI R5, RZ, 0x1, R42 ;  /* 0x00000001ff057819 */ /* 0x000fc8000001162a */
[----:B------:R-:W-:-:S03]  /*0540*/  LOP3.LUT R5, R4, 0x18, R5, 0x48, !PT ;  /* 0x0000001804057812 */ /* 0x000fc600078e4805 */
[----:B------:R-:W-:-:S04]  /*0550*/  @!P4 IMAD.IADD R3, R3, 0x1, -R12 ;  /* 0x000000010303c824 */ /* 0x000fc800078e0a0c */
[----:B------:R-:W-:Y:S01]  /*0560*/  @P2 VIADD R7, R7, 0x1 ;  /* 0x0000000107072836 */ /* 0x000fe20000000000 */
[----:B------:R-:W-:-:S03]  /*0570*/  ISETP.GT.U32.AND P2, PT, R12, R3, PT ;  /* 0x000000030c00720c */ /* 0x000fc60003f44070 */
[----:B------:R-:W-:Y:S01]  /*0580*/  @!P1 IMAD.MOV R7, RZ, RZ, -R7 ;  /* 0x000000ffff079224 */ /* 0x000fe200078e0a07 */
[----:B------:R-:W-:-:S04]  /*0590*/  ISETP.GE.AND P1, PT, R40, RZ, PT ;  /* 0x000000ff2800720c */ /* 0x000fc80003f26270 */
[----:B------:R-:W-:Y:S02]  /*05a0*/  SEL R7, R9, R7, !P0 ;  /* 0x0000000709077207 */ /* 0x000fe40004000000 */
[----:B------:R-:W-:Y:S02]  /*05b0*/  ISETP.NE.AND P0, PT, R8, RZ, PT ;  /* 0x000000ff0800720c */ /* 0x000fe40003f05270 */
[----:B------:R-:W-:Y:S01]  /*05c0*/  SHF.R.S32.HI R2, RZ, 0x19, R7 ;  /* 0x00000019ff027819 */ /* 0x000fe20000011407 */
[----:B------:R-:W-:Y:S01]  /*05d0*/  IMAD.SHL.U32 R41, R7, 0x40, RZ ;  /* 0x0000004007297824 */ /* 0x000fe200078e00ff */
[----:B------:R-:W-:Y:S01]  /*05e0*/  LOP3.LUT R7, R5, 0x4, R4, 0xf8, !PT ;  /* 0x0000000405077812 */ /* 0x000fe200078ef804 */
[----:B------:R-:W-:Y:S01]  /*05f0*/  @!P2 IMAD.IADD R3, R3, 0x1, -R12 ;  /* 0x000000010303a824 */ /* 0x000fe200078e0a0c */
[----:B------:R-:W-:Y:S02]  /*0600*/  SGXT R2, R2, 0x1 ;  /* 0x000000010202781a */ /* 0x000fe40000000200 */
[----:B------:R-:W-:Y:S01]  /*0610*/  LOP3.LUT R9, R41, R44, RZ, 0xfc, !PT ;  /* 0x0000002c29097212 */ /* 0x000fe200078efcff */
[----:B------:R-:W-:Y:S01]  /*0620*/  @!P1 IMAD.MOV R3, RZ, RZ, -R3 ;  /* 0x000000ffff039224 */ /* 0x000fe200078e0a03 */
[----:B------:R-:W-:Y:S01]  /*0630*/  LOP3.LUT R44, R44, 0x18, RZ, 0xc0, !PT ;  /* 0x000000182c2c7812 */ /* 0x000fe200078ec0ff */
[----:B------:R-:W-:Y:S01]  /*0640*/  IMAD R7, R0, 0x20, R7 ;  /* 0x0000002000077824 */ /* 0x000fe200078e0207 */
[----:B------:R-:W-:-:S02]  /*0650*/  LEA.HI R2, R2, R9, RZ, 0x6 ;  /* 0x0000000902027211 */ /* 0x000fc400078f30ff */
[----:B------:R-:W-:Y:S02]  /*0660*/  @!P0 LOP3.LUT R3, RZ, R8, RZ, 0x33, !PT ;  /* 0x00000008ff038212 */ /* 0x000fe400078e33ff */
[----:B------:R-:W-:Y:S02]  /*0670*/  LOP3.LUT R2, R2, 0x3fffc0, RZ, 0xc0, !PT ;  /* 0x003fffc002027812 */ /* 0x000fe400078ec0ff */
[----:B------:R-:W-:Y:S01]  /*0680*/  LOP3.LUT R0, R43, 0x18, R42, 0x48, !PT ;  /* 0x000000182b007812 */ /* 0x000fe200078e482a */
[----:B------:R-:W-:Y:S01]  /*0690*/  IMAD R3, R3, 0xc00, R6 ;  /* 0x00000c0003037824 */ /* 0x000fe200078e0206 */
[----:B------:R-:W-:Y:S01]  /*06a0*/  SHF.R.U32.HI R6, RZ, 0x1, R42 ;  /* 0x00000001ff067819 */ /* 0x000fe2000001162a */
[----:B------:R-:W-:Y:S01]  /*06b0*/  IMAD.IADD R5, R9, 0x1, -R2 ;  /* 0x0000000109057824 */ /* 0x000fe200078e0a02 */
[----:B------:R-:W-:Y:S01]  /*06c0*/  LOP3.LUT R2, R43, 0x18, RZ, 0xc0, !PT ;  /* 0x000000182b027812 */ /* 0x000fe200078ec0ff */
[----:B-----5:R-:W-:Y:S01]  /*06d0*/  IMAD.WIDE R32, R3, 0x2, R32 ;  /* 0x0000000203207825 */ /* 0x020fe200078e0220 */
[----:B------:R-:W-:-:S02]  /*06e0*/  LOP3.LUT R0, R0, 0x7e0, R43, 0xf8, !PT ;  /* 0x000007e000007812 */ /* 0x000fc400078ef82b */
[----:B------:R-:W-:Y:S01]  /*06f0*/  SHF.R.U32.HI R3, RZ, 0x3, R16 ;  /* 0x00000003ff037819 */ /* 0x000fe20000011610 */
[----:B------:R-:W-:Y:S01]  /*0700*/  IMAD R5, R5, 0xc00, R2 ;  /* 0x00000c0005057824 */ /* 0x000fe200078e0202 */
[----:B------:R-:W-:Y:S02]  /*0710*/  LEA R2, R7, UR4, 0x1 ;  /* 0x0000000407027c11 */ /* 0x000fe4000f8e08ff */
[----:B------:R-:W-:Y:S01]  /*0720*/  LEA R0, R0, UR4, 0x1 ;  /* 0x0000000400007c11 */ /* 0x000fe2000f8e08ff */
[----:B-1----:R-:W-:Y:S01]  /*0730*/  IMAD.WIDE R38, R5, 0x2, R38 ;  /* 0x0000000205267825 */ /* 0x002fe200078e0226 */
[----:B------:R-:W-:Y:S01]  /*0740*/  SHF.R.U32.HI R5, RZ, 0x4, R42 ;  /* 0x00000004ff057819 */ /* 0x000fe2000001162a */
[----:B------:R-:W-:Y:S01]  /*0750*/  @!PT LDS RZ, [RZ] ;  /* 0x00000000fffff984 */ /* 0x000fe20000000800 */
[----:B------:R-:W-:Y:S01]  /*0760*/  @!PT LDS RZ, [RZ] ;  /* 0x00000000fffff984 */ /* 0x000fe20000000800 */
[----:B------:R-:W-:Y:S01]  /*0770*/  @!PT LDS RZ, [RZ] ;  /* 0x00000000fffff984 */ /* 0x000fe20000000800 */
[----:B------:R-:W-:Y:S01]  /*0780*/  LDGSTS.E.64 [R2], desc[UR6][R32.64] ;  /* 0x0000000020027fae */ /* 0x000fe2000b921a46 */
[----:B------:R-:W-:Y:S02]  /*0790*/  SGXT.U32 R3, R3, 0x1 ;  /* 0x000000010303781a */ /* 0x000fe40000000000 */
[----:B------:R-:W-:Y:S01]  /*07a0*/  SGXT.U32 R5, R5, 0x1 ;  /* 0x000000010505781a */ /* 0x000fe20000000000 */
[----:B------:R-:W0:Y:S01]  /*07b0*/  LDGDEPBAR ;  /* 0x00000000000079af */ /* 0x000e220000000000 */
[----:B------:R-:W-:Y:S01]  /*07c0*/  SGXT.U32 R6, R6, 0x2 ;  /* 0x000000020606781a */ /* 0x000fe20000000000 */
[----:B------:R-:W-:Y:S01]  /*07d0*/  IMAD.SHL.U32 R4, R3, 0x8, RZ ;  /* 0x0000000803047824 */ /* 0x000fe200078e00ff */
[----:B------:R-:W-:Y:S01]  /*07e0*/  LOP3.LUT R9, R42, 0x7, RZ, 0xc0, !PT ;  /* 0x000000072a097812 */ /* 0x000fe200078ec0ff */
[----:B------:R-:W-:Y:S01]  /*07f0*/  LDGSTS.E.BYPASS.128 [R0+0x2000], desc[UR6][R38.64] ;  /* 0x0200000026007fae */ /* 0x000fe2000b901c46 */
[----:B------:R-:W-:Y:S01]  /*0800*/  IMAD R8, R5, 0x20, R44 ;  /* 0x0000002005087824 */ /* 0x000fe200078e022c */
[----:B------:R-:W-:-:S02]  /*0810*/  LOP3.LUT R3, R3, R6, RZ, 0x3c, !PT ;  /* 0x0000000603037212 */ /* 0x000fc400078e3cff */
[----:B------:R-:W0:Y:S01]  /*0820*/  LDGDEPBAR ;  /* 0x00000000000079af */ /* 0x000e220000000000 */
[----:B------:R-:W-:Y:S01]  /*0830*/  LOP3.LUT R7, R4, R45, RZ, 0xfc, !PT ;  /* 0x0000002d04077212 */ /* 0x000fe200078efcff */
[----:B------:R-:W-:Y:S01]  /*0840*/  IMAD.IADD R8, R9, 0x1, R8 ;  /* 0x0000000109087824 */ /* 0x000fe200078e0208 */
[----:B------:R-:W-:Y:S01]  /*0850*/  LOP3.LUT R4, R5, R6, RZ, 0x3c, !PT ;  /* 0x0000000605047212 */ /* 0x000fe200078e3cff */
[----:B------:R-:W-:Y:S01]  /*0860*/  BAR.SYNC.DEFER_BLOCKING 0x0 ;  /* 0x0000000000007b1d */ /* 0x000fe20000010000 */
[----:B------:R-:W-:Y:S01]  /*0870*/  LOP3.LUT R7, R7, 0x7, R42, 0xf8, !PT ;  /* 0x0000000707077812 */ /* 0x000fe200078ef82a */
[----:B------:R-:W-:Y:S01]  /*0880*/  IMAD.SHL.U32 R3, R3, 0x8, RZ ;  /* 0x0000000803037824 */ /* 0x000fe200078e00ff */
[----:B------:R-:W-:Y:S01]  /*0890*/  LOP3.LUT R5, R6, 0x2, R5, 0x1e, !PT ;  /* 0x0000000206057812 */ /* 0x000fe200078e1e05 */
[----:B------:R-:W-:Y:S01]  /*08a0*/  IMAD.SHL.U32 R8, R8, 0x20, RZ ;  /* 0x0000002008087824 */ /* 0x000fe200078e00ff */
[----:B------:R-:W-:Y:S01]  /*08b0*/  IADD3 R34, P1, R38, 0x1000, RZ ;  /* 0x0000100026227810 */ /* 0x000fe20007f3e0ff */
[----:B------:R-:W-:Y:S01]  /*08c0*/  IMAD.SHL.U32 R4, R4, 0x8, RZ ;  /* 0x0000000804047824 */ /* 0x000fe200078e00ff */
[----:B------:R-:W-:Y:S01]  /*08d0*/  LOP3.LUT R41, R41, 0x38, R43, 0xf8, !PT ;  /* 0x0000003829297812 */ /* 0x000fe200078ef82b */
[----:B------:R-:W-:Y:S01]  /*08e0*/  IMAD.SHL.U32 R7, R7, 0x20, RZ ;  /* 0x0000002007077824 */ /* 0x000fe200078e00ff */
[----:B------:R-:W-:Y:S01]  /*08f0*/  LOP3.LUT R9, R8, R3, RZ, 0xfc, !PT ;  /* 0x0000000308097212 */ /* 0x000fe200078efcff */
[----:B------:R-:W-:-:S03]  /*0900*/  IMAD.X R35, RZ, RZ, R39, P1 ;  /* 0x000000ffff237224 */ /* 0x000fc600008e0627 */
[----:B------:R-:W-:Y:S02]  /*0910*/  LOP3.LUT R3, R7, R4, RZ, 0xfc, !PT ;  /* 0x0000000407037212 */ /* 0x000fe400078efcff */
[----:B------:R-:W-:Y:S02]  /*0920*/  LEA R4, R9, UR4, 0x1 ;  /* 0x0000000409047c11 */ /* 0x000fe4000f8e08ff */
[----:B------:R-:W-:Y:S01]  /*0930*/  LOP3.LUT R9, R6, 0x2, R11, 0x1e, !PT ;  /* 0x0000000206097812 */ /* 0x000fe200078e1e0b */
[----:B------:R-:W-:Y:S01]  /*0940*/  IMAD.SHL.U32 R6, R5, 0x8, RZ ;  /* 0x0000000805067824 */ /* 0x000fe200078e00ff */
[----:B------:R-:W-:-:S03]  /*0950*/  LEA R3, R3, UR4, 0x1 ;  /* 0x0000000403037c11 */ /* 0x000fc6000f8e08ff */
[----:B------:R-:W-:Y:S01]  /*0960*/  IMAD.SHL.U32 R9, R9, 0x8, RZ ;  /* 0x0000000809097824 */ /* 0x000fe200078e00ff */
[----:B------:R-:W-:Y:S01]  /*0970*/  LOP3.LUT R6, R7, R6, RZ, 0xfc, !PT ;  /* 0x0000000607067212 */ /* 0x000fe200078efcff */
[----:B------:R-:W-:Y:S01]  /*0980*/  @!PT LDS RZ, [RZ] ;  /* 0x00000000fffff984 */ /* 0x000fe20000000800 */
[----:B------:R-:W-:Y:S01]  /*0990*/  @!PT LDS RZ, [RZ] ;  /* 0x00000000fffff984 */ /* 0x000fe20000000800 */
[----:B------:R-:W-:Y:S01]  /*09a0*/  @!PT LDS RZ, [RZ] ;  /* 0x00000000fffff984 */ /* 0x000fe20000000800 */
[----:B------:R-:W-:Y:S03]  /*09b0*/  LDGSTS.E.64 [R2+0x800], desc[UR6][R32.64+0x40] ;  /* 0x0080004020027fae */ /* 0x000fe6000b921a46 */
[----:B------:R-:W-:Y:S01]  /*09c0*/  LOP3.LUT R5, R8, R9, RZ, 0xfc, !PT ;  /* 0x0000000908057212 */ /* 0x000fe200078efcff */
[----:B------:R-:W0:Y:S01]  /*09d0*/  LDGDEPBAR ;  /* 0x00000000000079af */ /* 0x000e220000000000 */
[----:B------:R-:W-:Y:S02]  /*09e0*/  LEA R36, R6, UR4, 0x1 ;  /* 0x0000000406247c11 */ /* 0x000fe4000f8e08ff */
[----:B------:R-:W-:Y:S01]  /*09f0*/  LEA R5, R5, UR4, 0x1 ;  /* 0x0000000405057c11 */ /* 0x000fe2000f8e08ff */
[----:B------:R-:W-:Y:S01]  /*0a00*/  LDGSTS.E.BYPASS.128 [R0+0x3000], desc[UR6][R38.64+0x40] ;  /* 0x0300004026007fae */ /* 0x000fe2000b901c46 */
[----:B------:R-:W-:-:S03]  /*0a10*/  IADD3 R6, P0, R32, 0x1000, RZ ;  /* 0x0000100020067810 */ /* 0x000fc60007f1e0ff */
[----:B------:R-:W0:Y:S02]  /*0a20*/  LDGDEPBAR ;  /* 0x00000000000079af */ /* 0x000e240000000000 */
[----:B------:R-:W-:Y:S01]  /*0a30*/  IMAD.X R7, RZ, RZ, R33, P0 ;  /* 0x000000ffff077224 */ /* 0x000fe200000e0621 */
[----:B------:R-:W-:Y:S06]  /*0a40*/  BAR.SYNC.DEFER_BLOCKING 0x0 ;  /* 0x0000000000007b1d */ /* 0x000fec0000010000 */
[----:B------:R-:W-:Y:S01]  /*0a50*/  @!PT LDS RZ, [RZ] ;  /* 0x00000000fffff984 */ /* 0x000fe20000000800 */
[----:B------:R-:W-:Y:S01]  /*0a60*/  @!PT LDS RZ, [RZ] ;  /* 0x00000000fffff984 */ /* 0x000fe20000000800 */
[----:B------:R-:W-:Y:S01]  /*0a70*/  @!PT LDS RZ, [RZ] ;  /* 0x00000000fffff984 */ /* 0x000fe20000000800 */
[----:B------:R-:W-:Y:S04]  /*0a80*/  LDGSTS.E.64 [R2+0x1000], desc[UR6][R32.64+0x80] ;  /* 0x0100008020027fae */ /* 0x000fe8000b921a46 */
[----:B------:R-:W0:Y:S04]  /*0a90*/  LDGDEPBAR ;  /* 0x00000000000079af */ /* 0x000e280000000000 */
[----:B------:R-:W-:Y:S04]  /*0aa0*/  LDGSTS.E.BYPASS.128 [R0+0x4000], desc[UR6][R38.64+0x80] ;  /* 0x0400008026007fae */ /* 0x000fe8000b901c46 */
[----:B------:R-:W0:Y:S01]  /*0ab0*/  LDGDEPBAR ;  /* 0x00000000000079af */ /* 0x000e220000000000 */
        /* <DEDUP_REMOVED lines=8> */
[----:B------:R-:W-:-:S04]  /*0b40*/  DEPBAR.LE SB0, 0x6 ;  /* 0x000081800000791a */ /* 0x000fc80000000000 */
[----:B------:R-:W-:Y:S06]  /*0b50*/  BAR.SYNC.DEFER_BLOCKING 0x0 ;  /* 0x0000000000007b1d */ /* 0x000fec0000010000 */
[----:B------:R-:W-:Y:S04]  /*0b60*/  LDSM.16.M88.4 R16, [R3] ;  /* 0x000000000310783b */ /* 0x000fe80000000200 */
[----:B------:R-:W1:Y:S04]  /*0b70*/  LDSM.16.M88.4 R20, [R4+0x2000] ;  /* 0x002000000414783b */ /* 0x000e680000000200 */
[----:B------:R-:W-:Y:S04]  /*0b80*/  LDSM.16.M88.4 R28, [R36] ;  /* 0x00000000241c783b */ /* 0x000fe80000000200 */
[----:B------:R-:W2:Y:S01]  /*0b90*/  LDSM.16.M88.4 R12, [R5+0x2000] ;  /* 0x00200000050c783b */ /* 0x000ea20000000200 */
[----:B------:R-:W-:Y:S06]  /*0ba0*/  BAR.SYNC.DEFER_BLOCKING 0x0 ;  /* 0x0000000000007b1d */ /* 0x000fec0000010000 */
[----:B------:R-:W-:Y:S01]  /*0bb0*/  @!PT LDS RZ, [RZ] ;  /* 0x00000000fffff984 */ /* 0x000fe20000000800 */
[----:B------:R-:W-:Y:S01]  /*0bc0*/  @!PT LDS RZ, [RZ] ;  /* 0x00000000fffff984 */ /* 0x000fe20000000800 */
[----:B------:R-:W-:Y:S01]  /*0bd0*/  @!PT LDS RZ, [RZ] ;  /* 0x00000000fffff984 */ /* 0x000fe20000000800 */
[----:B------:R-:W-:Y:S04]  /*0be0*/  LDGSTS.E.64 [R2], desc[UR6][R32.64+0x100] ;  /* 0x0000010020027fae */ /* 0x000fe8000b921a46 */
[----:B------:R-:W0:Y:S01]  /*0bf0*/  LDGDEPBAR ;  /* 0x00000000000079af */ /* 0x000e220000000000 */
[----:B-1----:R-:W-:Y:S03]  /*0c00*/  HMMA.16816.F32.BF16 R8, R16, R20, RZ ;  /* 0x000000141008723c */ /* 0x002fe600000418ff */
[----:B------:R-:W-:Y:S03]  /*0c10*/  LDGSTS.E.BYPASS.128 [R0+0x2000], desc[UR6][R38.64+0x100] ;  /* 0x0200010026007fae */ /* 0x000fe6000b901c46 */
[----:B------:R-:W-:Y:S01]  /*0c20*/  HMMA.16816.F32.BF16 R20, R16, R22, RZ ;  /* 0x000000161014723c */ /* 0x000fe200000418ff */
[----:B------:R-:W0:-:S15]  /*0c30*/  LDGDEPBAR ;  /* 0x00000000000079af */ /* 0x000e1e0000000000 */
[----:B------:R-:W-:Y:S02]  /*0c40*/  NOP ;  /* 0x0000000000007918 */ /* 0x000fe40000000000 */
[----:B--2---:R-:W-:Y:S06]  /*0c50*/  HMMA.16816.F32.BF16 R8, R28, R12, R8 ;  /* 0x0000000c1c08723c */ /* 0x004fec0000041808 */
[----:B------:R-:W-:Y:S01]  /*0c60*/  HMMA.16816.F32.BF16 R28, R28, R14, R20 ;  /* 0x0000000e1c1c723c */ /* 0x000fe20000041814 */
[----:B------:R-:W-:-:S04]  /*0c70*/  DEPBAR.LE SB0, 0x6 ;  /* 0x000081800000791a */ /* 0x000fc80000000000 */
[----:B------:R-:W-:Y:S06]  /*0c80*/  BAR.SYNC.DEFER_BLOCKING 0x0 ;  /* 0x0000000000007b1d */ /* 0x000fec0000010000 */
[----:B------:R-:W-:Y:S04]  /*0c90*/  LDSM.16.M88.4 R24, [R3+0x800] ;  /* 0x000800000318783b */ /* 0x000fe80000000200 */
[----:B------:R-:W1:Y:S04]  /*0ca0*/  LDSM.16.M88.4 R16, [R4+0x3000] ;  /* 0x003000000410783b */ /* 0x000e680000000200 */
[----:B------:R-:W-:Y:S04]  /*0cb0*/  LDSM.16.M88.4 R20, [R36+0x800] ;  /* 0x000800002414783b */ /* 0x000fe80000000200 */
[----:B------:R-:W2:Y:S01]  /*0cc0*/  LDSM.16.M88.4 R12, [R5+0x3000] ;  /* 0x00300000050c783b */ /* 0x000ea20000000200 */
[----:B------:R-:W-:Y:S06]  /*0cd0*/  BAR.SYNC.DEFER_BLOCKING 0x0 ;  /* 0x0000000000007b1d */ /* 0x000fec0000010000 */
[----:B------:R-:W-:Y:S01]  /*0ce0*/  @!PT LDS RZ, [RZ] ;  /* 0x00000000fffff984 */ /* 0x000fe20000000800 */
[----:B------:R-:W-:Y:S01]  /*0cf0*/  @!PT LDS RZ, [RZ] ;  /* 0x00000000fffff984 */ /* 0x000fe20000000800 */
[----:B------:R-:W-:Y:S01]  /*0d00*/  @!PT LDS RZ, [RZ] ;  /* 0x00000000fffff984 */ /* 0x000fe20000000800 */
[----:B------:R-:W-:Y:S04]  /*0d10*/  LDGSTS.E.64 [R2+0x800], desc[UR6][R32.64+0x140] ;  /* 0x0080014020027fae */ /* 0x000fe8000b921a46 */
[----:B------:R-:W0:Y:S01]  /*0d20*/  LDGDEPBAR ;  /* 0x00000000000079af */ /* 0x000e220000000000 */
[----:B-1----:R-:W-:Y:S03]  /*0d30*/  HMMA.16816.F32.BF16 R8, R24, R16, R8 ;  /* 0x000000101808723c */ /* 0x002fe60000041808 */
[----:B------:R-:W-:Y:S03]  /*0d40*/  LDGSTS.E.BYPASS.128 [R0+0x3000], desc[UR6][R38.64+0x140] ;  /* 0x0300014026007fae */ /* 0x000fe6000b901c46 */
[----:B------:R-:W-:Y:S01]  /*0d50*/  HMMA.16816.F32.BF16 R24, R24, R18, R28 ;  /* 0x000000121818723c */ /* 0x000fe2000004181c */
        /* <DEDUP_REMOVED lines=489> */
[----:B------:R3:W-:Y:S04]  /*2bf0*/  LDGSTS.E.64 [R2+0x1800], desc[UR6][R32.64+0x7c0] ;  /* 0x018007c020027fae */ /* 0x0007e8000b921a46 */
[----:B------:R-:W0:Y:S01]  /*2c00*/  LDGDEPBAR ;  /* 0x00000000000079af */ /* 0x000e220000000000 */
[----:B-1----:R-:W-:Y:S03]  /*2c10*/  HMMA.16816.F32.BF16 R8, R16, R20, R8 ;  /* 0x000000141008723c */ /* 0x002fe60000041808 */
[----:B------:R-:W-:Y:S03]  /*2c20*/  LDGSTS.E.BYPASS.128 [R0+0x5000], desc[UR6][R38.64+0x7c0] ;  /* 0x050007c026007fae */ /* 0x000fe6000b901c46 */
[----:B------:R-:W-:Y:S01]  /*2c30*/  HMMA.16816.F32.BF16 R16, R16, R22, R24 ;  /* 0x000000161010723c */ /* 0x000fe20000041818 */
[----:B------:R-:W0:Y:S01]  /*2c40*/  LDGDEPBAR ;  /* 0x00000000000079af */ /* 0x000e220000000000 */
[----:B---3--:R-:W-:-:S05]  /*2c50*/  IADD3 R32, P0, R32, 0x2000, RZ ;  /* 0x0000200020207810 */ /* 0x008fca0007f1e0ff */
[----:B------:R-:W-:-:S11]  /*2c60*/  IMAD.X R33, RZ, RZ, R33, P0 ;  /* 0x000000ffff217224 */ /* 0x000fd600000e0621 */
        /* <DEDUP_REMOVED lines=15> */
[----:B------:R1:W-:Y:S03]  /*2d60*/  LDGSTS.E.BYPASS.128 [R0+0x2000], desc[UR6][R34.64+-0x800] ;  /* 0x0200080022007fae */ /* 0x0003e6000b901c46 */
[----:B------:R-:W-:Y:S01]  /*2d70*/  HMMA.16816.F32.BF16 R28, R20, R26, R28 ;  /* 0x0000001a141c723c */ /* 0x000fe2000004181c */
[----:B------:R-:W0:Y:S01]  /*2d80*/  LDGDEPBAR ;  /* 0x00000000000079af */ /* 0x000e220000000000 */
[----:B-1----:R-:W-:-:S04]  /*2d90*/  LOP3.LUT R0, R43, 0x18, R42, 0x48, !PT ;  /* 0x000000182b007812 */ /* 0x002fc800078e482a */
[----:B------:R-:W-:-:S04]  /*2da0*/  LOP3.LUT R0, R0, 0x7e0, R43, 0xf8, !PT ;  /* 0x000007e000007812 */ /* 0x000fc800078ef82b */
[----:B------:R-:W-:-:S08]  /*2db0*/  LEA R0, R0, UR4, 0x1 ;  /* 0x0000000400007c11 */ /* 0x000fd0000f8e08ff */
[----:B--2---:R-:W-:Y:S06]  /*2dc0*/  HMMA.16816.F32.BF16 R8, R16, R12, R8 ;  /* 0x0000000c1008723c */ /* 0x004fec0000041808 */
[----:B------:R-:W-:Y:S01]  /*2dd0*/  HMMA.16816.F32.BF16 R12, R16, R14, R28 ;  /* 0x0000000e100c723c */ /* 0x000fe2000004181c */
[----:B------:R-:W-:-:S04]  /*2de0*/  DEPBAR.LE SB0, 0x6 ;  /* 0x000081800000791a */ /* 0x000fc80000000000 */
[----:B------:R-:W-:Y:S06]  /*2df0*/  BAR.SYNC.DEFER_BLOCKING 0x0 ;  /* 0x0000000000007b1d */ /* 0x000fec0000010000 */
[----:B------:R-:W-:Y:S04]  /*2e00*/  LDSM.16.M88.4 R16, [R3+0x800] ;  /* 0x000800000310783b */ /* 0x000fe80000000200 */
[----:B------:R-:W1:Y:S03]  /*2e10*/  LDSM.16.M88.4 R20, [R4+0x3000] ;  /* 0x003000000414783b */ /* 0x000e660000000200 */
[----:B-1----:R-:W-:Y:S01]  /*2e20*/  HMMA.16816.F32.BF16 R28, R16, R20, R8 ;  /* 0x00000014101c723c */ /* 0x002fe20000041808 */
[----:B------:R-:W-:Y:S05]  /*2e30*/  LDSM.16.M88.4 R8, [R36+0x800] ;  /* 0x000800002408783b */ /* 0x000fea0000000200 */
[----:B------:R-:W-:Y:S01]  /*2e40*/  HMMA.16816.F32.BF16 R12, R16, R22, R12 ;  /* 0x00000016100c723c */ /* 0x000fe2000004180c */
[----:B------:R-:W1:Y:S01]  /*2e50*/  LDSM.16.M88.4 R16, [R5+0x3000] ;  /* 0x003000000510783b */ /* 0x000e620000000200 */
        /* <DEDUP_REMOVED lines=8> */
[----:B-1----:R-:W-:Y:S06]  /*2ee0*/  HMMA.16816.F32.BF16 R28, R8, R16, R28 ;  /* 0x00000010081c723c */ /* 0x002fec000004181c */
[----:B------:R-:W-:Y:S01]  /*2ef0*/  HMMA.16816.F32.BF16 R12, R8, R18, R12 ;  /* 0x00000012080c723c */ /* 0x000fe2000004180c */
[----:B------:R-:W-:-:S04]  /*2f00*/  DEPBAR.LE SB0, 0x6 ;  /* 0x000081800000791a */ /* 0x000fc80000000000 */
[----:B------:R-:W-:Y:S06]  /*2f10*/  BAR.SYNC.DEFER_BLOCKING 0x0 ;  /* 0x0000000000007b1d */ /* 0x000fec0000010000 */
[----:B------:R-:W-:Y:S04]  /*2f20*/  LDSM.16.M88.4 R8, [R3+0x1000] ;  /* 0x001000000308783b */ /* 0x000fe80000000200 */
[----:B------:R-:W1:Y:S03]  /*2f30*/  LDSM.16.M88.4 R16, [R4+0x4000] ;  /* 0x004000000410783b */ /* 0x000e660000000200 */
[----:B-1----:R-:W-:Y:S06]  /*2f40*/  HMMA.16816.F32.BF16 R28, R8, R16, R28 ;  /* 0x00000010081c723c */ /* 0x002fec000004181c */
[----:B------:R-:W-:Y:S01]  /*2f50*/  HMMA.16816.F32.BF16 R12, R8, R18, R12 ;  /* 0x00000012080c723c */ /* 0x000fe2000004180c */
[----:B------:R-:W-:Y:S04]  /*2f60*/  LDSM.16.M88.4 R8, [R36+0x1000] ;  /* 0x001000002408783b */ /* 0x000fe80000000200 */
        /* <DEDUP_REMOVED lines=31> */
[----:B------:R-:W-:Y:S04]  /*3160*/  LDSM.16.M88.4 R8, [R3] ;  /* 0x000000000308783b */ /* 0x000fe80000000200 */
[----:B------:R-:W1:Y:S03]  /*3170*/  LDSM.16.M88.4 R16, [R4+0x2000] ;  /* 0x002000000410783b */ /* 0x000e660000000200 */
[----:B-1----:R-:W-:Y:S06]  /*3180*/  HMMA.16816.F32.BF16 R28, R8, R16, R28 ;  /* 0x00000010081c723c */ /* 0x002fec000004181c */
[----:B------:R-:W-:Y:S01]  /*3190*/  HMMA.16816.F32.BF16 R12, R8, R18, R12 ;  /* 0x00000012080c723c */ /* 0x000fe2000004180c */
[----:B------:R-:W-:Y:S04]  /*31a0*/  LDSM.16.M88.4 R8, [R36] ;  /* 0x000000002408783b */ /* 0x000fe80000000200 */
[----:B------:R-:W1:Y:S01]  /*31b0*/  LDSM.16.M88.4 R16, [R5+0x2000] ;  /* 0x002000000510783b */ /* 0x000e620000000200 */
[----:B------:R-:W-:Y:S06]  /*31c0*/  BAR.SYNC.DEFER_BLOCKING 0x0 ;  /* 0x0000000000007b1d */ /* 0x000fec0000010000 */
[----:B------:R-:W-:Y:S01]  /*31d0*/  @!PT LDS RZ, [RZ] ;  /* 0x00000000fffff984 */ /* 0x000fe20000000800 */
[----:B------:R-:W-:Y:S01]  /*31e0*/  @!PT LDS RZ, [RZ] ;  /* 0x00000000fffff984 */ /* 0x000fe20000000800 */
[----:B------:R-:W-:Y:S01]  /*31f0*/  @!PT LDS RZ, [RZ] ;  /* 0x00000000fffff984 */ /* 0x000fe20000000800 */
[----:B------:R-:W-:Y:S04]  /*3200*/  LDGSTS.E.64 [R2], desc[UR6][R6.64+-0x700] ;  /* 0x0000090006027fae */ /* 0x000fe8000b921a46 */
        /* <DEDUP_REMOVED lines=1052> */
[----:B------:R-:W1:Y:S04]  /*73d0*/  LDSM.16.M88.4 R16, [R4+0x5000] ;  /* 0x005000000410783b */ /* 0x000e680000000200 */
[----:B------:R-:W-:Y:S01]  /*73e0*/  LDSM.16.M88.4 R20, [R5+0x5000] ;  /* 0x005000000514783b */ /* 0x000fe20000000200 */
[----:B-1----:R-:W-:Y:S06]  /*73f0*/  HMMA.16816.F32.BF16 R28, R8, R16, R28 ;  /* 0x00000010081c723c */ /* 0x002fec000004181c */
[----:B------:R-:W-:Y:S01]  /*7400*/  HMMA.16816.F32.BF16 R12, R8, R18, R12 ;  /* 0x00000012080c723c */ /* 0x000fe2000004180c */
[----:B------:R-:W1:Y:S01]  /*7410*/  LDSM.16.M88.4 R16, [R36+0x1800] ;  /* 0x001800002410783b */ /* 0x000e620000000200 */
[----:B------:R-:W-:Y:S06]  /*7420*/  BAR.SYNC.DEFER_BLOCKING 0x0 ;  /* 0x0000000000007b1d */ /* 0x000fec0000010000 */
[----:B------:R-:W-:Y:S01]  /*7430*/  @!PT LDS RZ, [RZ] ;  /* 0x00000000fffff984 */ /* 0x000fe20000000800 */
[----:B------:R-:W-:Y:S01]  /*7440*/  @!PT LDS RZ, [RZ] ;  /* 0x00000000fffff984 */ /* 0x000fe20000000800 */
[----:B------:R-:W-:Y:S01]  /*7450*/  @!PT LDS RZ, [RZ] ;  /* 0x00000000fffff984 */ /* 0x000fe20000000800 */
[----:B------:R2:W-:Y:S04]  /*7460*/  LDGSTS.E.64 [R2+0x1800], desc[UR6][R6.64+0x7c0] ;  /* 0x018007c006027fae */ /* 0x0005e8000b921a46 */
[----:B------:R-:W0:Y:S04]  /*7470*/  LDGDEPBAR ;  /* 0x00000000000079af */ /* 0x000e280000000000 */
[----:B------:R3:W-:Y:S04]  /*7480*/  LDGSTS.E.BYPASS.128 [R0+0x5000], desc[UR6][R34.64+0x7c0] ;  /* 0x050007c022007fae */ /* 0x0007e8000b901c46 */
[----:B------:R-:W0:Y:S01]  /*7490*/  LDGDEPBAR ;  /* 0x00000000000079af */ /* 0x000e220000000000 */
[----:B-1----:R-:W-:Y:S01]  /*74a0*/  HMMA.16816.F32.BF16 R28, R16, R20, R28 ;  /* 0x00000014101c723c */ /* 0x002fe2000004181c */
[----:B--2---:R-:W-:-:S05]  /*74b0*/  IADD3 R6, P0, R38, 0x2000, RZ ;  /* 0x0000200026067810 */ /* 0x004fca0007f1e0ff */
[----:B------:R-:W-:Y:S01]  /*74c0*/  HMMA.16816.F32.BF16 R12, R16, R22, R12 ;  /* 0x00000016100c723c */ /* 0x000fe2000004180c */
[----:B------:R-:W-:Y:S01]  /*74d0*/  IMAD.X R7, RZ, RZ, R39, P0 ;  /* 0x000000ffff077224 */ /* 0x000fe200000e0627 */
[----:B---3--:R-:W-:Y:S02]  /*74e0*/  LOP3.LUT R35, R42, 0x1f, RZ, 0xc0, !PT ;  /* 0x0000001f2a237812 */ /* 0x008fe400078ec0ff */
[----:B------:R-:W-:Y:S02]  /*74f0*/  ISETP.GE.AND P0, PT, R40, UR5, PT ;  /* 0x0000000528007c0c */ /* 0x000fe4000bf06270 */
[----:B------:R-:W-:Y:S02]  /*7500*/  LEA.HI R45, R35, R45, RZ, 0x1e ;  /* 0x0000002d232d7211 */ /* 0x000fe400078ff0ff */
[----:B------:R-:W-:Y:S01]  /*7510*/  ISETP.LT.AND P0, PT, R41, 0x40, !P0 ;  /* 0x000000402900780c */ /* 0x000fe20004701270 */
        /* <DEDUP_REMOVED lines=10> */
[----:B------:R-:W-:Y:S04]  /*75c0*/  LDGSTS.E.64 [R2], desc[UR6][R32.64+-0x800], !PT ;  /* 0x0000080020027fae */ /* 0x000fe8000f921a46 */
[----:B------:R-:W0:Y:S01]  /*75d0*/  LDGDEPBAR ;  /* 0x00000000000079af */ /* 0x000e220000000000 */
[----:B-1----:R-:W-:Y:S03]  /*75e0*/  HMMA.16816.F32.BF16 R28, R24, R8, R28 ;  /* 0x00000008181c723c */ /* 0x002fe6000004181c */
[----:B------:R-:W-:Y:S03]  /*75f0*/  LDGSTS.E.BYPASS.128 [R0+0x2000], desc[UR6][R6.64+-0x800], !PT ;  /* 0x0200080006007fae */ /* 0x000fe6000f901c46 */
        /* <DEDUP_REMOVED lines=15> */
[----:B------:R-:W-:Y:S04]  /*76f0*/  LDGSTS.E.64 [R2+0x800], desc[UR6][R32.64+-0x7c0], !PT ;  /* 0x0080084020027fae */ /* 0x000fe8000f921a46 */
        /* <DEDUP_REMOVED lines=29> */
[----:B------:R1:W-:Y:S04]  /*78d0*/  LDSM.16.M88.4 R8, [R3+0x1800] ;  /* 0x001800000308783b */ /* 0x0003e80000000200 */
[----:B------:R-:W2:Y:S04]  /*78e0*/  LDSM.16.M88.4 R12, [R4+0x5000] ;  /* 0x00500000040c783b */ /* 0x000ea80000000200 */
[----:B------:R-:W-:Y:S01]  /*78f0*/  LDSM.16.M88.4 R36, [R36+0x1800] ;  /* 0x001800002424783b */ /* 0x000fe20000000200 */
[----:B-1----:R-:W-:-:S03]  /*7900*/  IMAD.SHL.U32 R3, R42, 0x2, RZ ;  /* 0x000000022a037824 */ /* 0x002fc600078e00ff */
[----:B------:R1:W3:Y:S02]  /*7910*/  LDSM.16.M88.4 R16, [R5+0x5000] ;  /* 0x005000000510783b */ /* 0x0002e40000000200 */
[----:B------:R-:W-:Y:S01]  /*7920*/  LOP3.LUT R44, R44, 0x6, R3, 0xf8, !PT ;  /* 0x000000062c2c7812 */ /* 0x000fe200078ef803 */
[----:B------:R-:W-:Y:S04]  /*7930*/  BAR.SYNC.DEFER_BLOCKING 0x0 ;  /* 0x0000000000007b1d */ /* 0x000fe80000010000 */
[----:B------:R-:W-:Y:S01]  /*7940*/  IMAD R44, R45, 0x48, R44 ;  /* 0x000000482d2c7824 */ /* 0x000fe200078e022c */
[----:B-1----:R-:W-:-:S04]  /*7950*/  CS2R R4, SRZ ;  /* 0x0000000000047805 */ /* 0x002fc8000001ff00 */
[----:B------:R-:W-:Y:S01]  /*7960*/  LEA R44, R44, UR4, 0x2 ;  /* 0x000000042c2c7c11 */ /* 0x000fe2000f8e10ff */
[----:B------:R-:W-:Y:S01]  /*7970*/  @!PT LDS RZ, [RZ] ;  /* 0x00000000fffff984 */ /* 0x000fe20000000800 */
[----:B------:R-:W-:Y:S01]  /*7980*/  @!PT LDS RZ, [RZ] ;  /* 0x00000000fffff984 */ /* 0x000fe20000000800 */
[----:B------:R-:W-:Y:S01]  /*7990*/  @!PT LDS RZ, [RZ] ;  /* 0x00000000fffff984 */ /* 0x000fe20000000800 */
[----:B------:R-:W-:Y:S04]  /*79a0*/  LDGSTS.E.64 [R2+0x1800], desc[UR6][R32.64+-0x740], !PT ;  /* 0x018008c020027fae */ /* 0x000fe8000f921a46 */
[----:B------:R-:W0:Y:S01]  /*79b0*/  LDGDEPBAR ;  /* 0x00000000000079af */ /* 0x000e220000000000 */
[----:B--2---:R-:W-:Y:S03]  /*79c0*/  HMMA.16816.F32.BF16 R28, R8, R12, R28 ;  /* 0x0000000c081c723c */ /* 0x004fe6000004181c */
[----:B------:R1:W-:Y:S03]  /*79d0*/  LDGSTS.E.BYPASS.128 [R0+0x5000], desc[UR6][R6.64+-0x740], !PT ;  /* 0x050008c006007fae */ /* 0x0003e6000f901c46 */
[----:B------:R-:W-:Y:S01]  /*79e0*/  HMMA.16816.F32.BF16 R20, R8, R14, R20 ;  /* 0x0000000e0814723c */ /* 0x000fe20000041814 */
[----:B------:R-:W0:Y:S01]  /*79f0*/  LDGDEPBAR ;  /* 0x00000000000079af */ /* 0x000e220000000000 */
[----:B------:R-:W2:Y:S01]  /*7a00*/  LDC.64 R8, c[0x0][0x210] ;  /* 0x00008400ff087b82 */ /* 0x000ea20000000a00 */
[----:B-1----:R-:W-:-:S02]  /*7a10*/  CS2R R6, SRZ ;  /* 0x0000000000067805 */ /* 0x002fc4000001ff00 */
[----:B------:R-:W-:-:S05]  /*7a20*/  SHF.R.U32.HI R34, RZ, 0x3, R42 ;  /* 0x00000003ff227819 */ /* 0x000fca000001162a */
[----:B------:R-:W1:Y:S08]  /*7a30*/  LDC.64 R2, c[0x0][0x228] ;  /* 0x00008a00ff027b82 */ /* 0x000e700000000a00 */
[----:B---3--:R-:W-:Y:S06]  /*7a40*/  HMMA.16816.F32.BF16 R28, R36, R16, R28 ;  /* 0x00000010241c723c */ /* 0x008fec000004181c */
[----:B------:R-:W-:Y:S01]  /*7a50*/  HMMA.16816.F32.BF16 R20, R36, R18, R20 ;  /* 0x000000122414723c */ /* 0x000fe20000041814 */
[----:B------:R-:W-:-:S04]  /*7a60*/  DEPBAR.LE SB0, 0x6 ;  /* 0x000081800000791a */ /* 0x000fc80000000000 */
[----:B------:R-:W-:Y:S01]  /*7a70*/  BAR.SYNC.DEFER_BLOCKING 0x0 ;  /* 0x0000000000007b1d */ /* 0x000fe20000010000 */
[----:B--2---:R-:W-:-:S05]  /*7a80*/  IMAD.WIDE R16, R41, 0x2, R8 ;  /* 0x0000000229107825 */ /* 0x004fca00078e0208 */
[----:B------:R-:W-:-:S04]  /*7a90*/  DEPBAR.LE SB0, 0x0 ;  /* 0x000080000000791a */ /* 0x000fc80000000000 */
[----:B------:R-:W-:Y:S06]  /*7aa0*/  BAR.SYNC.DEFER_BLOCKING 0x0 ;  /* 0x0000000000007b1d */ /* 0x000fec0000010000 */
[----:B------:R-:W-:Y:S04]  /*7ab0*/  STS.64 [R44], R28 ;  /* 0x0000001c2c007388 */ /* 0x000fe80000000a00 */
[----:B------:R-:W-:Y:S04]  /*7ac0*/  STS.64 [R44+0x900], R30 ;  /* 0x0009001e2c007388 */ /* 0x000fe80000000a00 */
[----:B------:R2:W-:Y:S04]  /*7ad0*/  STS.64 [R44+0x80], R20 ;  /* 0x000080142c007388 */ /* 0x0005e80000000a00 */
[----:B------:R-:W-:Y:S01]  /*7ae0*/  STS.64 [R44+0x980], R22 ;  /* 0x000980162c007388 */ /* 0x000fe20000000a00 */
[----:B------:R-:W-:Y:S06]  /*7af0*/  BAR.SYNC.DEFER_BLOCKING 0x0 ;  /* 0x0000000000007b1d */ /* 0x000fec0000010000 */
[----:B------:R-:W3:Y:S01]  /*7b00*/  @P0 LDG.E.EL.128 R4, desc[UR6][R16.64] ;  /* 0x0000000610040981 */ /* 0x000ee2000c2e1d00 */
[----:B------:R-:W-:Y:S01]  /*7b10*/  LOP3.LUT R35, R42, 0x7, RZ, 0xc0, !PT ;  /* 0x000000072a237812 */ /* 0x000fe200078ec0ff */
[----:B------:R-:W-:Y:S01]  /*7b20*/  IMAD R41, R40, 0x40, R41 ;  /* 0x0000004028297824 */ /* 0x000fe200078e0229 */
[----:B------:R-:W-:-:S02]  /*7b30*/  SHF.R.U32.HI R42, RZ, 0x5, R42 ;  /* 0x00000005ff2a7819 */ /* 0x000fc4000001162a */
[----:B------:R-:W-:Y:S01]  /*7b40*/  SGXT.U32 R34, R34, 0x2 ;  /* 0x000000022222781a */ /* 0x000fe20000000000 */
[----:B-1----:R-:W-:-:S04]  /*7b50*/  IMAD.WIDE R2, R41, 0x2, R2 ;  /* 0x0000000229027825 */ /* 0x002fc800078e0202 */
[----:B------:R-:W-:-:S05]  /*7b60*/  IMAD.SHL.U32 R42, R42, 0x4, RZ ;  /* 0x000000042a2a7824 */ /* 0x000fca00078e00ff */
[----:B------:R-:W-:-:S05]  /*7b70*/  LOP3.LUT R42, R34, 0x1c, R42, 0xf8, !PT ;  /* 0x0000001c222a7812 */ /* 0x000fca00078ef82a */
[----:B------:R-:W-:-:S04]  /*7b80*/  IMAD R0, R42, 0x9, R35 ;  /* 0x000000092a007824 */ /* 0x000fc800078e0223 */
[----:B------:R-:W-:-:S05]  /*7b90*/  IMAD.SHL.U32 R0, R0, 0x8, RZ ;  /* 0x0000000800007824 */ /* 0x000fca00078e00ff */
[----:B------:R-:W-:-:S05]  /*7ba0*/  LEA R0, R0, UR4, 0x2 ;  /* 0x0000000400007c11 */ /* 0x000fca000f8e10ff */
[----:B------:R-:W1:Y:S04]  /*7bb0*/  LDS.128 R8, [R0] ;  /* 0x0000000000087984 */ /* 0x000e680000000c00 */
[----:B------:R4:W5:Y:S01]  /*7bc0*/  LDS.128 R12, [R0+0x10] ;  /* 0x00001000000c7984 */ /* 0x0009620000000c00 */
[C---:B---3--:R-:W-:Y:S01]  /*7bd0*/  PRMT R16, R4.reuse, 0x7632, R16 ;  /* 0x0000763204107816 */ /* 0x048fe20000000010 */
[----:B------:R-:W-:Y:S01]  /*7be0*/  IMAD.U32 R17, R4, 0x10000, RZ ;  /* 0x0001000004117824 */ /* 0x000fe200078e00ff */
[C---:B------:R-:W-:Y:S01]  /*7bf0*/  PRMT R4, R5.reuse, 0x7632, R4 ;  /* 0x0000763205047816 */ /* 0x040fe20000000004 */
[----:B------:R-:W-:Y:S01]  /*7c00*/  IMAD.U32 R19, R5, 0x10000, RZ ;  /* 0x0001000005137824 */ /* 0x000fe200078e00ff */
[C---:B------:R-:W-:Y:S01]  /*7c10*/  PRMT R5, R6.reuse, 0x7632, R5 ;  /* 0x0000763206057816 */ /* 0x040fe20000000005 */
[----:B--2---:R-:W-:Y:S01]  /*7c20*/  IMAD.U32 R21, R6, 0x10000, RZ ;  /* 0x0001000006157824 */ /* 0x004fe200078e00ff */
[----:B------:R-:W-:Y:S01]  /*7c30*/  PRMT R6, R7, 0x7632, R6 ;  /* 0x0000763207067816 */ /* 0x000fe20000000006 */
[----:B------:R-:W-:-:S02]  /*7c40*/  IMAD.U32 R16, R16, 0x10000, RZ ;  /* 0x0001000010107824 */ /* 0x000fc400078e00ff */
[----:B-1----:R-:W-:Y:S01]  /*7c50*/  FADD R8, R8, R17 ;  /* 0x0000001108087221 */ /* 0x002fe20000000000 */
[----:B------:R-:W-:Y:S02]  /*7c60*/  IMAD.U32 R4, R4, 0x10000, RZ ;  /* 0x0001000004047824 */ /* 0x000fe400078e00ff */
[----:B------:R-:W-:Y:S01]  /*7c70*/  FADD R10, R10, R19 ;  /* 0x000000130a0a7221 */ /* 0x000fe20000000000 */
[----:B------:R-:W-:Y:S02]  /*7c80*/  IMAD.U32 R7, R7, 0x10000, RZ ;  /* 0x0001000007077824 */ /* 0x000fe400078e00ff */
[----:B------:R-:W-:Y:S01]  /*7c90*/  FADD R9, R9, R16 ;  /* 0x0000001009097221 */ /* 0x000fe20000000000 */
[----:B----4-:R-:W-:Y:S02]  /*7ca0*/  IMAD.U32 R0, R5, 0x10000, RZ ;  /* 0x0001000005007824 */ /* 0x010fe400078e00ff */
[----:B------:R-:W-:Y:S01]  /*7cb0*/  FADD R11, R11, R4 ;  /* 0x000000040b0b7221 */ /* 0x000fe20000000000 */
[----:B------:R-:W-:-:S02]  /*7cc0*/  IMAD.U32 R6, R6, 0x10000, RZ ;  /* 0x0001000006067824 */ /* 0x000fc400078e00ff */
[----:B-----5:R-:W-:Y:S01]  /*7cd0*/  FADD R12, R12, R21 ;  /* 0x000000150c0c7221 */ /* 0x020fe20000000000 */
[----:B------:R-:W-:Y:S01]  /*7ce0*/  FADD R7, R14, R7 ;  /* 0x000000070e077221 */ /* 0x000fe20000000000 */
[----:B------:R-:W-:Y:S01]  /*7cf0*/  FADD R13, R13, R0 ;  /* 0x000000000d0d7221 */ /* 0x000fe20000000000 */
[----:B------:R-:W-:Y:S01]  /*7d00*/  FADD R6, R15, R6 ;  /* 0x000000060f067221 */ /* 0x000fe20000000000 */
[----:B------:R-:W-:Y:S02]  /*7d10*/  F2FP.BF16.F32.PACK_AB R8, R9, R8 ;  /* 0x000000080908723e */ /* 0x000fe400000010ff */
[----:B------:R-:W-:Y:S02]  /*7d20*/  F2FP.BF16.F32.PACK_AB R9, R11, R10 ;  /* 0x0000000a0b09723e */ /* 0x000fe400000010ff */
[----:B------:R-:W-:Y:S02]  /*7d30*/  F2FP.BF16.F32.PACK_AB R10, R13, R12 ;  /* 0x0000000c0d0a723e */ /* 0x000fe400000010ff */
[----:B------:R-:W-:Y:S01]  /*7d40*/  F2FP.BF16.F32.PACK_AB R11, R6, R7 ;  /* 0x00000007060b723e */ /* 0x000fe200000010ff */
[----:B------:R-:W-:Y:S06]  /*7d50*/  @!P0 EXIT ;  /* 0x000000000000894d */ /* 0x000fec0003800000 */
[----:B------:R-:W-:Y:S01]  /*7d60*/  STG.E.128 desc[UR6][R2.64], R8 ;  /* 0x0000000802007986 */ /* 0x000fe2000c101d06 */
[----:B------:R-:W-:Y:S05]  /*7d70*/  EXIT ;  /* 0x000000000000794d */ /* 0x000fea0003800000 */
.L_x_0:
[----:B------:R-:W-:-:S00]  /*7d80*/  BRA `(.L_x_0) ;  /* 0xfffffffc00fc7947 */ /* 0x000fc0000383ffff */
[----:B------:R-:W-:-:S00]  /*7d90*/  NOP ;  /* 0x0000000000007918 */ /* 0x000fc00000000000 */
        /* <DEDUP_REMOVED lines=14> */
.L_x_1:


//--------------------- .nv.shared.triton_mm      --------------------------
	.section	.nv.shared.triton_mm,"aw",@nobits
	.sectionflags	@""
	.align	16
	.zero		1024


//--------------------- .nv.constant0.triton_mm   --------------------------
	.section	.nv.constant0.triton_mm,"a",@progbits
	.sectionflags	@""
	.align	4
.nv.constant0.triton_mm:
	.zero		564
